//
// Generated by NVIDIA NVVM Compiler
//
// Compiler Build ID: CL-36424714
// Cuda compilation tools, release 13.0, V13.0.88
// Based on NVVM 20.0.0
//

.version 9.0
.target sm_100
.address_size 64

	// .globl	_Z17reduce_sum_and_sqPKfPfm
.extern .shared .align 16 .b8 shared[];

.visible .entry _Z17reduce_sum_and_sqPKfPfm(
	.param .u64 .ptr .align 1 _Z17reduce_sum_and_sqPKfPfm_param_0,
	.param .u64 .ptr .align 1 _Z17reduce_sum_and_sqPKfPfm_param_1,
	.param .u64 _Z17reduce_sum_and_sqPKfPfm_param_2
)
{
	.reg .pred 	%p<6>;
	.reg .b32 	%r<17>;
	.reg .b32 	%f<16>;
	.reg .b64 	%rd<9>;

	ld.param.u64 	%rd2, [_Z17reduce_sum_and_sqPKfPfm_param_0];
	ld.param.u64 	%rd3, [_Z17reduce_sum_and_sqPKfPfm_param_1];
	ld.param.u64 	%rd4, [_Z17reduce_sum_and_sqPKfPfm_param_2];
	mov.u32 	%r16, %ntid.x;
	mov.u32 	%r2, %tid.x;
	mov.u32 	%r8, %ctaid.x;
	mad.lo.s32 	%r9, %r8, %r16, %r2;
	cvt.s64.s32 	%rd1, %r9;
	setp.le.u64 	%p1, %rd4, %rd1;
	mov.f32 	%f15, 0f00000000;
	@%p1 bra 	$L__BB0_2;
	cvta.to.global.u64 	%rd5, %rd2;
	shl.b64 	%rd6, %rd1, 2;
	add.s64 	%rd7, %rd5, %rd6;
	ld.global.f32 	%f15, [%rd7];
$L__BB0_2:
	shl.b32 	%r10, %r16, 2;
	mov.u32 	%r11, shared;
	add.s32 	%r3, %r11, %r10;
	shl.b32 	%r12, %r2, 2;
	add.s32 	%r4, %r11, %r12;
	st.shared.f32 	[%r4], %f15;
	mul.f32 	%f4, %f15, %f15;
	add.s32 	%r5, %r3, %r12;
	st.shared.f32 	[%r5], %f4;
	bar.sync 	0;
	setp.lt.u32 	%p2, %r16, 2;
	@%p2 bra 	$L__BB0_6;
$L__BB0_3:
	shr.u32 	%r7, %r16, 1;
	setp.ge.u32 	%p3, %r2, %r7;
	@%p3 bra 	$L__BB0_5;
	shl.b32 	%r13, %r7, 2;
	add.s32 	%r14, %r4, %r13;
	ld.shared.f32 	%f5, [%r14];
	ld.shared.f32 	%f6, [%r4];
	add.f32 	%f7, %f5, %f6;
	st.shared.f32 	[%r4], %f7;
	add.s32 	%r15, %r5, %r13;
	ld.shared.f32 	%f8, [%r15];
	ld.shared.f32 	%f9, [%r5];
	add.f32 	%f10, %f8, %f9;
	st.shared.f32 	[%r5], %f10;
$L__BB0_5:
	bar.sync 	0;
	setp.gt.u32 	%p4, %r16, 3;
	mov.u32 	%r16, %r7;
	@%p4 bra 	$L__BB0_3;
$L__BB0_6:
	setp.ne.s32 	%p5, %r2, 0;
	@%p5 bra 	$L__BB0_8;
	cvta.to.global.u64 	%rd8, %rd3;
	ld.shared.f32 	%f11, [shared];
	atom.global.add.f32 	%f12, [%rd8], %f11;
	ld.shared.f32 	%f13, [%r3];
	atom.global.add.f32 	%f14, [%rd8+4], %f13;
$L__BB0_8:
	ret;

}


// ===== COMPILED SASS (sm_100) =====

	.target	sm_100

	.elftype	@"ET_EXEC"


//--------------------- .note.nv.tkinfo           --------------------------
	.section	.note.nv.tkinfo,"",@"SHT_NOTE"
	.sectionflags	@"SHF_NOTE_NV_TKINFO"
	.tkinfo
        /*0018*/ 	.word	0x00000002
        /*0030*/ 	.string	""
        /*0030*/ 	.string	"ptxas"
        /*0030*/ 	.string	"Cuda compilation tools, release 13.0, V13.0.88"
        /*0030*/ 	.string	"Build cuda_13.0.r13.0/compiler.36424714_0"
        /*0030*/ 	.string	"-arch sm_100 -m 64 "



//--------------------- .note.nv.cuinfo           --------------------------
	.section	.note.nv.cuinfo,"",@"SHT_NOTE"
	.sectionflags	@"SHF_NOTE_NV_CUINFO"
        /*0018*/ 	.short	0x0002
        /*001a*/ 	.short	0x0064
        /*001c*/ 	.short	0x0082
	.zero		2


//--------------------- .nv.info                  --------------------------
	.section	.nv.info,"",@"SHT_CUDA_INFO"
	.align	4


	//----- nvinfo : EIATTR_REGCOUNT
	.align		4
        /*0000*/ 	.byte	0x04, 0x2f
        /*0002*/ 	.short	(.L_1 - .L_0)
	.align		4
.L_0:
        /*0004*/ 	.word	index@(_Z17reduce_sum_and_sqPKfPfm)
        /*0008*/ 	.word	0x0000000d


	//----- nvinfo : EIATTR_FRAME_SIZE
	.align		4
.L_1:
        /*000c*/ 	.byte	0x04, 0x11
        /*000e*/ 	.short	(.L_3 - .L_2)
	.align		4
.L_2:
        /*0010*/ 	.word	index@(_Z17reduce_sum_and_sqPKfPfm)
        /*0014*/ 	.word	0x00000000


	//----- nvinfo : EIATTR_MIN_STACK_SIZE
	.align		4
.L_3:
        /*0018*/ 	.byte	0x04, 0x12
        /*001a*/ 	.short	(.L_5 - .L_4)
	.align		4
.L_4:
        /*001c*/ 	.word	index@(_Z17reduce_sum_and_sqPKfPfm)
        /*0020*/ 	.word	0x00000000
.L_5:


//--------------------- .nv.compat                --------------------------
	.section	.nv.compat,"",@"SHT_CUDA_COMPAT_INFO"
	.align	4
        /*0000*/ 	.byte	0x02, 0x09, 0x00, 0x00, 0x02, 0x02, 0x01, 0x00, 0x02, 0x05, 0x05, 0x00, 0x03, 0x07, 0x01, 0x01
        /*0010*/ 	.byte	0x02, 0x03, 0x00, 0x00, 0x02, 0x06, 0x01, 0x00, 0x04, 0x0b, 0x08, 0x00, 0x09, 0x00, 0x00, 0x00
        /*0020*/ 	.byte	0x00, 0x00, 0x00, 0x00


//--------------------- .nv.info._Z17reduce_sum_and_sqPKfPfm --------------------------
	.section	.nv.info._Z17reduce_sum_and_sqPKfPfm,"",@"SHT_CUDA_INFO"
	.sectionflags	@""
	.align	4


	//----- nvinfo : EIATTR_CUDA_API_VERSION
	.align		4
        /*0000*/ 	.byte	0x04, 0x37
        /*0002*/ 	.short	(.L_7 - .L_6)
.L_6:
        /*0004*/ 	.word	0x00000082


	//----- nvinfo : EIATTR_KPARAM_INFO
	.align		4
.L_7:
        /*0008*/ 	.byte	0x04, 0x17
        /*000a*/ 	.short	(.L_9 - .L_8)
.L_8:
        /*000c*/ 	.word	0x00000000
        /*0010*/ 	.short	0x0002
        /*0012*/ 	.short	0x0010
        /*0014*/ 	.byte	0x00, 0xf0, 0x21, 0x00


	//----- nvinfo : EIATTR_KPARAM_INFO
	.align		4
.L_9:
        /*0018*/ 	.byte	0x04, 0x17
        /*001a*/ 	.short	(.L_11 - .L_10)
.L_10:
        /*001c*/ 	.word	0x00000000
        /*0020*/ 	.short	0x0001
        /*0022*/ 	.short	0x0008
        /*0024*/ 	.byte	0x00, 0xf5, 0x21, 0x00


	//----- nvinfo : EIATTR_KPARAM_INFO
	.align		4
.L_11:
        /*0028*/ 	.byte	0x04, 0x17
        /*002a*/ 	.short	(.L_13 - .L_12)
.L_12:
        /*002c*/ 	.word	0x00000000
        /*0030*/ 	.short	0x0000
        /*0032*/ 	.short	0x0000
        /*0034*/ 	.byte	0x00, 0xf5, 0x21, 0x00


	//----- nvinfo : EIATTR_SPARSE_MMA_MASK
	.align		4
.L_13:
        /*0038*/ 	.byte	0x03, 0x50
        /*003a*/ 	.short	0x0000


	//----- nvinfo : EIATTR_MAXREG_COUNT
	.align		4
        /*003c*/ 	.byte	0x03, 0x1b
        /*003e*/ 	.short	0x00ff


	//----- nvinfo : EIATTR_NUM_BARRIERS
	.align		4
        /*0040*/ 	.byte	0x02, 0x4c
        /*0042*/ 	.byte	0x01
	.zero		1


	//----- nvinfo : EIATTR_MERCURY_ISA_VERSION
	.align		4
        /*0044*/ 	.byte	0x03, 0x5f
        /*0046*/ 	.short	0x0101


	//----- nvinfo : EIATTR_VRC_CTA_INIT_COUNT
	.align		4
        /*0048*/ 	.byte	0x02, 0x4a
	.zero		1
	.zero		1


	//----- nvinfo : EIATTR_EXIT_INSTR_OFFSETS
	.align		4
        /*004c*/ 	.byte	0x04, 0x1c
        /*004e*/ 	.short	(.L_15 - .L_14)


	//   ....[0]....
.L_14:
        /*0050*/ 	.word	0x00000300


	//   ....[1]....
        /*0054*/ 	.word	0x000003e0


	//----- nvinfo : EIATTR_CRS_STACK_SIZE
	.align		4
.L_15:
        /*0058*/ 	.byte	0x04, 0x1e
        /*005a*/ 	.short	(.L_17 - .L_16)
.L_16:
        /*005c*/ 	.word	0x00000000


	//----- nvinfo : EIATTR_CBANK_PARAM_SIZE
	.align		4
.L_17:
        /*0060*/ 	.byte	0x03, 0x19
        /*0062*/ 	.short	0x0018


	//----- nvinfo : EIATTR_PARAM_CBANK
	.align		4
        /*0064*/ 	.byte	0x04, 0x0a
        /*0066*/ 	.short	(.L_19 - .L_18)
	.align		4
.L_18:
        /*0068*/ 	.word	index@(.nv.constant0._Z17reduce_sum_and_sqPKfPfm)
        /*006c*/ 	.short	0x0380
        /*006e*/ 	.short	0x0018


	//----- nvinfo : EIATTR_SW_WAR
	.align		4
.L_19:
        /*0070*/ 	.byte	0x04, 0x36
        /*0072*/ 	.short	(.L_21 - .L_20)
.L_20:
        /*0074*/ 	.word	0x00000008
.L_21:


//--------------------- .nv.callgraph             --------------------------
	.section	.nv.callgraph,"",@"SHT_CUDA_CALLGRAPH"
	.align	4
	.sectionentsize	8
	.align		4
        /*0000*/ 	.word	0x00000000
	.align		4
        /*0004*/ 	.word	0xffffffff
	.align		4
        /*0008*/ 	.word	0x00000000
	.align		4
        /*000c*/ 	.word	0xfffffffe
	.align		4
        /*0010*/ 	.word	0x00000000
	.align		4
        /*0014*/ 	.word	0xfffffffd
	.align		4
        /*0018*/ 	.word	0x00000000
	.align		4
        /*001c*/ 	.word	0xfffffffc


//--------------------- .text._Z17reduce_sum_and_sqPKfPfm --------------------------
	.section	.text._Z17reduce_sum_and_sqPKfPfm,"ax",@progbits
	.align	128
        .global         _Z17reduce_sum_and_sqPKfPfm
        .type           _Z17reduce_sum_and_sqPKfPfm,@function
        .size           _Z17reduce_sum_and_sqPKfPfm,(.L_x_5 - _Z17reduce_sum_and_sqPKfPfm)
        .other          _Z17reduce_sum_and_sqPKfPfm,@"STO_CUDA_ENTRY STV_DEFAULT"
_Z17reduce_sum_and_sqPKfPfm:
.text._Z17reduce_sum_and_sqPKfPfm:
[----:B------:R-:W-:Y:S01]  /*0000*/  LDC R1, c[0x0][0x37c] ;  /* 0x0000df00ff017b82 */ /* 0x000fe20000000800 */
[----:B------:R-:W0:Y:S01]  /*0010*/  S2R R8, SR_TID.X ;  /* 0x0000000000087919 */ /* 0x000e220000002100 */
[----:B------:R-:W0:Y:S01]  /*0020*/  LDCU UR4, c[0x0][0x360] ;  /* 0x00006c00ff0477ac */ /* 0x000e220008000800 */
[----:B------:R-:W0:Y:S01]  /*0030*/  S2R R3, SR_CTAID.X ;  /* 0x0000000000037919 */ /* 0x000e220000002500 */
[----:B------:R-:W1:Y:S01]  /*0040*/  LDCU.64 UR6, c[0x0][0x390] ;  /* 0x00007200ff0677ac */ /* 0x000e620008000a00 */
[----:B0-----:R-:W-:-:S05]  /*0050*/  IMAD R0, R3, UR4, R8 ;  /* 0x0000000403007c24 */ /* 0x001fca000f8e0208 */
[----:B-1----:R-:W-:Y:S02]  /*0060*/  ISETP.GE.U32.AND P0, PT, R0, UR6, PT ;  /* 0x0000000600007c0c */ /* 0x002fe4000bf06070 */
[----:B------:R-:W-:-:S04]  /*0070*/  SHF.R.S32.HI R3, RZ, 0x1f, R0 ;  /* 0x0000001fff037819 */ /* 0x000fc80000011400 */
[----:B------:R-:W-:Y:S01]  /*0080*/  ISETP.GE.U32.AND.EX P0, PT, R3, UR7, PT, P0 ;  /* 0x0000000703007c0c */ /* 0x000fe2000bf06100 */
[----:B------:R-:W0:-:S12]  /*0090*/  LDCU.64 UR6, c[0x0][0x358] ;  /* 0x00006b00ff0677ac */ /* 0x000e180008000a00 */
[----:B------:R-:W1:Y:S02]  /*00a0*/  @!P0 LDC.64 R4, c[0x0][0x380] ;  /* 0x0000e000ff048b82 */ /* 0x000e640000000a00 */
[----:B-1----:R-:W-:Y:S01]  /*00b0*/  @!P0 LEA R2, P1, R0, R4, 0x2 ;  /* 0x0000000400028211 */ /* 0x002fe200078210ff */
[----:B------:R-:W-:-:S03]  /*00c0*/  IMAD.MOV.U32 R4, RZ, RZ, RZ ;  /* 0x000000ffff047224 */ /* 0x000fc600078e00ff */
[----:B------:R-:W-:-:S05]  /*00d0*/  @!P0 LEA.HI.X R3, R0, R5, R3, 0x2, P1 ;  /* 0x0000000500038211 */ /* 0x000fca00008f1403 */
[----:B0-----:R-:W2:Y:S01]  /*00e0*/  @!P0 LDG.E R4, desc[UR6][R2.64] ;  /* 0x0000000602048981 */ /* 0x001ea2000c1e1900 */
[----:B------:R-:W-:Y:S01]  /*00f0*/  MOV R0, 0x400 ;  /* 0x0000040000007802 */ /* 0x000fe20000000f00 */
[----:B------:R-:W0:Y:S03]  /*0100*/  S2R R5, SR_CgaCtaId ;  /* 0x0000000000057919 */ /* 0x000e260000008800 */
[----:B0-----:R-:W-:Y:S01]  /*0110*/  LEA R5, R5, R0, 0x18 ;  /* 0x0000000005057211 */ /* 0x001fe200078ec0ff */
[----:B------:R-:W-:-:S04]  /*0120*/  IMAD.U32 R0, RZ, RZ, UR4 ;  /* 0x00000004ff007e24 */ /* 0x000fc8000f8e00ff */
[C-C-:B------:R-:W-:Y:S01]  /*0130*/  IMAD R9, R0.reuse, 0x4, R5.reuse ;  /* 0x0000000400097824 */ /* 0x140fe200078e0205 */
[----:B------:R-:W-:Y:S01]  /*0140*/  ISETP.GE.U32.AND P0, PT, R0, 0x2, PT ;  /* 0x000000020000780c */ /* 0x000fe20003f06070 */
[C---:B------:R-:W-:Y:S02]  /*0150*/  IMAD R5, R8.reuse, 0x4, R5 ;  /* 0x0000000408057824 */ /* 0x040fe400078e0205 */
[----:B------:R-:W-:Y:S02]  /*0160*/  IMAD R7, R8, 0x4, R9 ;  /* 0x0000000408077824 */ /* 0x000fe400078e0209 */
[----:B--2---:R-:W-:Y:S01]  /*0170*/  FMUL R6, R4, R4 ;  /* 0x0000000404067220 */ /* 0x004fe20000400000 */
[----:B------:R0:W-:Y:S04]  /*0180*/  STS [R5], R4 ;  /* 0x0000000405007388 */ /* 0x0001e80000000800 */
[----:B------:R0:W-:Y:S01]  /*0190*/  STS [R7], R6 ;  /* 0x0000000607007388 */ /* 0x0001e20000000800 */
[----:B------:R-:W-:Y:S06]  /*01a0*/  BAR.SYNC.DEFER_BLOCKING 0x0 ;  /* 0x0000000000007b1d */ /* 0x000fec0000010000 */
[----:B------:R-:W-:Y:S05]  /*01b0*/  @!P0 BRA `(.L_x_0) ;  /* 0x00000000004c8947 */ /* 0x000fea0003800000 */
.L_x_3:
[----:B------:R-:W-:Y:S01]  /*01c0*/  SHF.R.U32.HI R10, RZ, 0x1, R0 ;  /* 0x00000001ff0a7819 */ /* 0x000fe20000011600 */
[----:B------:R-:W-:Y:S03]  /*01d0*/  BSSY.RECONVERGENT B0, `(.L_x_1) ;  /* 0x000000d000007945 */ /* 0x000fe60003800200 */
[----:B------:R-:W-:-:S13]  /*01e0*/  ISETP.GE.U32.AND P0, PT, R8, R10, PT ;  /* 0x0000000a0800720c */ /* 0x000fda0003f06070 */
[----:B-1----:R-:W-:Y:S05]  /*01f0*/  @P0 BRA `(.L_x_2) ;  /* 0x0000000000280947 */ /* 0x002fea0003800000 */
[----:B------:R-:W-:Y:S01]  /*0200*/  LEA R2, R10, R5, 0x2 ;  /* 0x000000050a027211 */ /* 0x000fe200078e10ff */
[----:B------:R-:W-:Y:S05]  /*0210*/  LDS R3, [R5] ;  /* 0x0000000005037984 */ /* 0x000fea0000000800 */
[----:B------:R-:W0:Y:S02]  /*0220*/  LDS R2, [R2] ;  /* 0x0000000002027984 */ /* 0x000e240000000800 */
[----:B0-----:R-:W-:Y:S01]  /*0230*/  FADD R4, R2, R3 ;  /* 0x0000000302047221 */ /* 0x001fe20000000000 */
[----:B------:R-:W-:-:S04]  /*0240*/  IMAD R3, R10, 0x4, R7 ;  /* 0x000000040a037824 */ /* 0x000fc800078e0207 */
[----:B------:R-:W-:Y:S04]  /*0250*/  STS [R5], R4 ;  /* 0x0000000405007388 */ /* 0x000fe80000000800 */
[----:B------:R-:W-:Y:S04]  /*0260*/  LDS R3, [R3] ;  /* 0x0000000003037984 */ /* 0x000fe80000000800 */
[----:B------:R-:W0:Y:S02]  /*0270*/  LDS R6, [R7] ;  /* 0x0000000007067984 */ /* 0x000e240000000800 */
[----:B0-----:R-:W-:-:S05]  /*0280*/  FADD R6, R3, R6 ;  /* 0x0000000603067221 */ /* 0x001fca0000000000 */
[----:B------:R1:W-:Y:S02]  /*0290*/  STS [R7], R6 ;  /* 0x0000000607007388 */ /* 0x0003e40000000800 */
.L_x_2:
[----:B------:R-:W-:Y:S05]  /*02a0*/  BSYNC.RECONVERGENT B0 ;  /* 0x0000000000007941 */ /* 0x000fea0003800200 */
.L_x_1:
[----:B------:R-:W-:Y:S01]  /*02b0*/  BAR.SYNC.DEFER_BLOCKING 0x0 ;  /* 0x0000000000007b1d */ /* 0x000fe20000010000 */
[----:B------:R-:W-:Y:S01]  /*02c0*/  ISETP.GT.U32.AND P0, PT, R0, 0x3, PT ;  /* 0x000000030000780c */ /* 0x000fe20003f04070 */
[----:B------:R-:W-:-:S12]  /*02d0*/  IMAD.MOV.U32 R0, RZ, RZ, R10 ;  /* 0x000000ffff007224 */ /* 0x000fd800078e000a */
[----:B------:R-:W-:Y:S05]  /*02e0*/  @P0 BRA `(.L_x_3) ;  /* 0xfffffffc00b40947 */ /* 0x000fea000383ffff */
.L_x_0:
[----:B------:R-:W-:-:S13]  /*02f0*/  ISETP.NE.AND P0, PT, R8, RZ, PT ;  /* 0x000000ff0800720c */ /* 0x000fda0003f05270 */
[----:B------:R-:W-:Y:S05]  /*0300*/  @P0 EXIT ;  /* 0x000000000000094d */ /* 0x000fea0003800000 */
[----:B------:R-:W2:Y:S01]  /*0310*/  S2UR UR5, SR_CgaCtaId ;  /* 0x00000000000579c3 */ /* 0x000ea20000008800 */
[----:B------:R-:W-:Y:S01]  /*0320*/  UMOV UR4, 0x400 ;  /* 0x0000040000047882 */ /* 0x000fe20000000000 */
[----:B------:R-:W-:Y:S06]  /*0330*/  LDS R9, [R9] ;  /* 0x0000000009097984 */ /* 0x000fec0000000800 */
[----:B------:R-:W3:Y:S01]  /*0340*/  LDC.64 R2, c[0x0][0x388] ;  /* 0x0000e200ff027b82 */ /* 0x000ee20000000a00 */
[----:B--2---:R-:W-:-:S09]  /*0350*/  ULEA UR4, UR5, UR4, 0x18 ;  /* 0x0000000405047291 */ /* 0x004fd2000f8ec0ff */
[----:B01----:R-:W3:Y:S02]  /*0360*/  LDS R7, [UR4] ;  /* 0x00000004ff077984 */ /* 0x003ee40008000800 */
[----:B------:R-:W0:Y:S02]  /*0370*/  LDCU.64 UR4, c[0x0][0x388] ;  /* 0x00007100ff0477ac */ /* 0x000e240008000a00 */
[----:B0-----:R-:W-:-:S04]  /*0380*/  UIADD3 UR4, UP0, UPT, UR4, 0x4, URZ ;  /* 0x0000000404047890 */ /* 0x001fc8000ff1e0ff */
[----:B------:R-:W-:Y:S02]  /*0390*/  UIADD3.X UR5, UPT, UPT, URZ, UR5, URZ, UP0, !UPT ;  /* 0x00000005ff057290 */ /* 0x000fe400087fe4ff */
[----:B------:R-:W-:-:S04]  /*03a0*/  MOV R4, UR4 ;  /* 0x0000000400047c02 */ /* 0x000fc80008000f00 */
[----:B------:R-:W-:Y:S01]  /*03b0*/  IMAD.U32 R5, RZ, RZ, UR5 ;  /* 0x00000005ff057e24 */ /* 0x000fe2000f8e00ff */
[----:B---3--:R-:W-:Y:S04]  /*03c0*/  REDG.E.ADD.F32.FTZ.RN.STRONG.GPU desc[UR6][R2.64], R7 ;  /* 0x00000007020079a6 */ /* 0x008fe8000c12f306 */
[----:B------:R-:W-:Y:S01]  /*03d0*/  REDG.E.ADD.F32.FTZ.RN.STRONG.GPU desc[UR6][R4.64], R9 ;  /* 0x00000009040079a6 */ /* 0x000fe2000c12f306 */
[----:B------:R-:W-:Y:S05]  /*03e0*/  EXIT ;  /* 0x000000000000794d */ /* 0x000fea0003800000 */
.L_x_4:
[----:B------:R-:W-:-:S00]  /*03f0*/  BRA `(.L_x_4) ;  /* 0xfffffffc00fc7947 */ /* 0x000fc0000383ffff */
[----:B------:R-:W-:-:S00]  /*0400*/  NOP ;  /* 0x0000000000007918 */ /* 0x000fc00000000000 */
[----:B------:R-:W-:-:S00]  /*0410*/  NOP ;  /* 0x0000000000007918 */ /* 0x000fc00000000000 */
[----:B------:R-:W-:-:S00]  /*0420*/  NOP ;  /* 0x0000000000007918 */ /* 0x000fc00000000000 */
[----:B------:R-:W-:-:S00]  /*0430*/  NOP ;  /* 0x0000000000007918 */ /* 0x000fc00000000000 */
[----:B------:R-:W-:-:S00]  /*0440*/  NOP ;  /* 0x0000000000007918 */ /* 0x000fc00000000000 */
[----:B------:R-:W-:-:S00]  /*0450*/  NOP ;  /* 0x0000000000007918 */ /* 0x000fc00000000000 */
[----:B------:R-:W-:-:S00]  /*0460*/  NOP ;  /* 0x0000000000007918 */ /* 0x000fc00000000000 */
[----:B------:R-:W-:-:S00]  /*0470*/  NOP ;  /* 0x0000000000007918 */ /* 0x000fc00000000000 */
.L_x_5:


//--------------------- .nv.shared._Z17reduce_sum_and_sqPKfPfm --------------------------
	.section	.nv.shared._Z17reduce_sum_and_sqPKfPfm,"aw",@nobits
	.sectionflags	@""
	.align	16
	.zero		1024


//--------------------- .nv.shared.reserved.0     --------------------------
	.section	.nv.shared.reserved.0,"aw",@nobits
	.weak		__nv_reservedSMEM_offset_0_alias
	.size		__nv_reservedSMEM_offset_0_alias, 0, 64
	.other		__nv_reservedSMEM_offset_0_alias,@"STO_CUDA_RESERVED_SHARED STV_DEFAULT"
__nv_reservedSMEM_offset_0_alias:
	.zero		0
	.zero		64


//--------------------- .nv.constant0._Z17reduce_sum_and_sqPKfPfm --------------------------
	.section	.nv.constant0._Z17reduce_sum_and_sqPKfPfm,"a",@progbits
	.sectionflags	@""
	.align	4
.nv.constant0._Z17reduce_sum_and_sqPKfPfm:
	.zero		920


//--------------------- SYMBOLS --------------------------

	.type		.nv.reservedSmem.offset0,@object
	.size		.nv.reservedSmem.offset0,0x4
	.type		.nv.reservedSmem.cap,@object
	.size		.nv.reservedSmem.cap,0x4
